	.headerflags	@"EF_CUDA_TEXMODE_UNIFIED EF_CUDA_64BIT_ADDRESS EF_CUDA_ACCELERATORS EF_CUDA_SM90 EF_CUDA_VIRTUAL_SM(EF_CUDA_SM90)"
	.elftype	@"ET_EXEC"


//--------------------- .nv.info                  --------------------------
	.section	.nv.info,"",@"SHT_CUDA_INFO"
	.align	4


	//----- nvinfo : EIATTR_REGCOUNT
	.align		4
        /*0000*/ 	.byte	0x04, 0x2f
        /*0002*/ 	.short	(.L_2 - .L_1)
	.align		4
.L_1:
        /*0004*/ 	.word	index@(triton_poi_fused_add_mul_pow_sqrt_tanh_33)
        /*0008*/ 	.word	0x00000030


	//----- nvinfo : EIATTR_MIN_STACK_SIZE
	.align		4
.L_2:
        /*000c*/ 	.byte	0x04, 0x12
        /*000e*/ 	.short	(.L_4 - .L_3)
	.align		4
.L_3:
        /*0010*/ 	.word	index@(triton_poi_fused_add_mul_pow_sqrt_tanh_33)
        /*0014*/ 	.word	0x00000000


	//----- nvinfo : EIATTR_FRAME_SIZE
	.align		4
.L_4:
        /*0018*/ 	.byte	0x04, 0x11
        /*001a*/ 	.short	(.L_6 - .L_5)
	.align		4
.L_5:
        /*001c*/ 	.word	index@(triton_poi_fused_add_mul_pow_sqrt_tanh_33)
        /*0020*/ 	.word	0x00000000


	//----- nvinfo : EIATTR_MIN_STACK_SIZE
	.align		4
.L_6:
        /*0024*/ 	.byte	0x04, 0x12
        /*0026*/ 	.short	(.L_8 - .L_7)
	.align		4
.L_7:
        /*0028*/ 	.word	index@(triton_poi_fused_add_mul_pow_sqrt_tanh_33)
        /*002c*/ 	.word	0x00000000
.L_8:


//--------------------- .nv.info.triton_poi_fused_add_mul_pow_sqrt_tanh_33 --------------------------
	.section	.nv.info.triton_poi_fused_add_mul_pow_sqrt_tanh_33,"",@"SHT_CUDA_INFO"
	.sectionflags	@""
	.align	4


	//----- nvinfo : EIATTR_CUDA_API_VERSION
	.align		4
        /*0000*/ 	.byte	0x04, 0x37
        /*0002*/ 	.short	(.L_10 - .L_9)
.L_9:
        /*0004*/ 	.word	0x0000007c


	//----- nvinfo : EIATTR_KPARAM_INFO
	.align		4
.L_10:
        /*0008*/ 	.byte	0x04, 0x17
        /*000a*/ 	.short	(.L_12 - .L_11)
.L_11:
        /*000c*/ 	.word	0x00000000
        /*0010*/ 	.short	0x0004
        /*0012*/ 	.short	0x001c
        /*0014*/ 	.byte	0x00, 0xf0, 0x11, 0x00


	//----- nvinfo : EIATTR_KPARAM_INFO
	.align		4
.L_12:
        /*0018*/ 	.byte	0x04, 0x17
        /*001a*/ 	.short	(.L_14 - .L_13)
.L_13:
        /*001c*/ 	.word	0x00000000
        /*0020*/ 	.short	0x0003
        /*0022*/ 	.short	0x0018
        /*0024*/ 	.byte	0x00, 0xf0, 0x11, 0x00


	//----- nvinfo : EIATTR_KPARAM_INFO
	.align		4
.L_14:
        /*0028*/ 	.byte	0x04, 0x17
        /*002a*/ 	.short	(.L_16 - .L_15)
.L_15:
        /*002c*/ 	.word	0x00000000
        /*0030*/ 	.short	0x0002
        /*0032*/ 	.short	0x0010
        /*0034*/ 	.byte	0x00, 0xf4, 0x21, 0x00


	//----- nvinfo : EIATTR_KPARAM_INFO
	.align		4
.L_16:
        /*0038*/ 	.byte	0x04, 0x17
        /*003a*/ 	.short	(.L_18 - .L_17)
.L_17:
        /*003c*/ 	.word	0x00000000
        /*0040*/ 	.short	0x0001
        /*0042*/ 	.short	0x0008
        /*0044*/ 	.byte	0x00, 0xf4, 0x21, 0x00


	//----- nvinfo : EIATTR_KPARAM_INFO
	.align		4
.L_18:
        /*0048*/ 	.byte	0x04, 0x17
        /*004a*/ 	.short	(.L_20 - .L_19)
.L_19:
        /*004c*/ 	.word	0x00000000
        /*0050*/ 	.short	0x0000
        /*0052*/ 	.short	0x0000
        /*0054*/ 	.byte	0x00, 0xf4, 0x21, 0x00


	//----- nvinfo : EIATTR_SPARSE_MMA_MASK
	.align		4
.L_20:
        /*0058*/ 	.byte	0x03, 0x50
        /*005a*/ 	.short	0x0000


	//----- nvinfo : EIATTR_MAXREG_COUNT
	.align		4
        /*005c*/ 	.byte	0x03, 0x1b
        /*005e*/ 	.short	0x00ff


	//----- nvinfo : EIATTR_EXIT_INSTR_OFFSETS
	.align		4
        /*0060*/ 	.byte	0x04, 0x1c
        /*0062*/ 	.short	(.L_22 - .L_21)


	//   ....[0]....
.L_21:
        /*0064*/ 	.word	0x000027a0


	//   ....[1]....
        /*0068*/ 	.word	0x000027c0


	//----- nvinfo : EIATTR_REQNTID
	.align		4
.L_22:
        /*006c*/ 	.byte	0x04, 0x10
        /*006e*/ 	.short	(.L_24 - .L_23)
.L_23:
        /*0070*/ 	.word	0x00000100
        /*0074*/ 	.word	0x00000001
        /*0078*/ 	.word	0x00000001


	//----- nvinfo : EIATTR_CRS_STACK_SIZE
	.align		4
.L_24:
        /*007c*/ 	.byte	0x04, 0x1e
        /*007e*/ 	.short	(.L_26 - .L_25)
.L_25:
        /*0080*/ 	.word	0x00000000


	//----- nvinfo : EIATTR_CBANK_PARAM_SIZE
	.align		4
.L_26:
        /*0084*/ 	.byte	0x03, 0x19
        /*0086*/ 	.short	0x0020


	//----- nvinfo : EIATTR_PARAM_CBANK
	.align		4
        /*0088*/ 	.byte	0x04, 0x0a
        /*008a*/ 	.short	(.L_28 - .L_27)
	.align		4
.L_27:
        /*008c*/ 	.word	index@(.nv.constant0.triton_poi_fused_add_mul_pow_sqrt_tanh_33)
        /*0090*/ 	.short	0x0210
        /*0092*/ 	.short	0x0020


	//----- nvinfo : EIATTR_SW_WAR
	.align		4
.L_28:
        /*0094*/ 	.byte	0x04, 0x36
        /*0096*/ 	.short	(.L_30 - .L_29)
.L_29:
        /*0098*/ 	.word	0x00000008
.L_30:


//--------------------- .nv.callgraph             --------------------------
	.section	.nv.callgraph,"",@"SHT_CUDA_CALLGRAPH"
	.align	4
	.sectionentsize	8
	.align		4
        /*0000*/ 	.word	0x00000000
	.align		4
        /*0004*/ 	.word	0xffffffff
	.align		4
        /*0008*/ 	.word	0x00000000
	.align		4
        /*000c*/ 	.word	0xfffffffe
	.align		4
        /*0010*/ 	.word	0x00000000
	.align		4
        /*0014*/ 	.word	0xfffffffd
	.align		4
        /*0018*/ 	.word	0x00000000
	.align		4
        /*001c*/ 	.word	0xfffffffc


//--------------------- .nv.constant4             --------------------------
	.section	.nv.constant4,"a",@progbits
	.align	8
	.align		8
.nv.constant4:
        /*0000*/ 	.dword	_$_str


//--------------------- .text.triton_poi_fused_add_mul_pow_sqrt_tanh_33 --------------------------
	.section	.text.triton_poi_fused_add_mul_pow_sqrt_tanh_33,"ax",@progbits
	.sectionflags	@"SHF_BARRIERS=1"
	.align	128
        .global         triton_poi_fused_add_mul_pow_sqrt_tanh_33
        .type           triton_poi_fused_add_mul_pow_sqrt_tanh_33,@function
        .size           triton_poi_fused_add_mul_pow_sqrt_tanh_33,(.L_x_49 - triton_poi_fused_add_mul_pow_sqrt_tanh_33)
        .other          triton_poi_fused_add_mul_pow_sqrt_tanh_33,@"STO_CUDA_ENTRY STV_DEFAULT"
triton_poi_fused_add_mul_pow_sqrt_tanh_33:
.text.triton_poi_fused_add_mul_pow_sqrt_tanh_33:
[----:B------:R-:W0:Y:S02]  /*0000*/  LDC R1, c[0x0][0x28] ;  /* 0x00000a00ff017b82 */ /* 0x000e240000000800 */
[----:B------:R-:W1:Y:S01]  /*0010*/  S2R R36, SR_CTAID.X ;  /* 0x0000000000247919 */ /* 0x000e620000002500 */
[----:B------:R-:W2:Y:S01]  /*0020*/  LDC.64 R2, c[0x0][0x210] ;  /* 0x00008400ff027b82 */ /* 0x000ea20000000a00 */
[----:B------:R-:W-:Y:S02]  /*0030*/  CS2R R20, SRZ ;  /* 0x0000000000147805 */ /* 0x000fe4000001ff00 */
[----:B------:R-:W-:Y:S01]  /*0040*/  CS2R R22, SRZ ;  /* 0x0000000000167805 */ /* 0x000fe2000001ff00 */
[----:B------:R-:W3:Y:S01]  /*0050*/  S2R R28, SR_TID.X ;  /* 0x00000000001c7919 */ /* 0x000ee20000002100 */
[----:B------:R-:W-:Y:S01]  /*0060*/  ULDC.64 UR6, c[0x0][0x208] ;  /* 0x0000820000067ab9 */ /* 0x000fe20000000a00 */
[----:B------:R-:W4:Y:S01]  /*0070*/  S2R R32, SR_CTAID.Y ;  /* 0x0000000000207919 */ /* 0x000f220000002600 */
[----:B-1----:R-:W-:Y:S02]  /*0080*/  SHF.L.U32 R36, R36, 0x9, RZ ;  /* 0x0000000924247819 */ /* 0x002fe400000006ff */
[----:B---3--:R-:W-:-:S02]  /*0090*/  SHF.L.U32 R5, R28, 0x2, RZ ;  /* 0x000000021c057819 */ /* 0x008fc400000006ff */
[----:B------:R-:W-:Y:S02]  /*00a0*/  SHF.R.U32.HI R29, RZ, 0x7, R28 ;  /* 0x00000007ff1d7819 */ /* 0x000fe4000001161c */
[----:B----4-:R-:W-:Y:S02]  /*00b0*/  SHF.L.U32 R32, R32, 0x3, RZ ;  /* 0x0000000320207819 */ /* 0x010fe400000006ff */
[----:B------:R-:W-:Y:S02]  /*00c0*/  LOP3.LUT R5, R36, 0x1fc, R5, 0xf8, !PT ;  /* 0x000001fc24057812 */ /* 0x000fe400078ef805 */
[----:B------:R-:W-:Y:S02]  /*00d0*/  SGXT.U32 R29, R29, 0x1 ;  /* 0x000000011d1d781a */ /* 0x000fe40000000000 */
[----:B------:R-:W-:Y:S02]  /*00e0*/  ISETP.GE.AND P0, PT, R5, 0x1800, PT ;  /* 0x000018000500780c */ /* 0x000fe40003f06270 */
[----:B------:R-:W-:-:S02]  /*00f0*/  LOP3.LUT R34, R32, R29, RZ, 0xfc, !PT ;  /* 0x0000001d20227212 */ /* 0x000fc400078efcff */
[----:B------:R-:W-:Y:S02]  /*0100*/  LOP3.LUT R0, R32, 0x2, R29, 0xfe, !PT ;  /* 0x0000000220007812 */ /* 0x000fe400078efe1d */
[C---:B------:R-:W-:Y:S01]  /*0110*/  ISETP.LT.AND P4, PT, R34.reuse, 0x8, !P0 ;  /* 0x000000082200780c */ /* 0x040fe20004781270 */
[----:B------:R-:W-:-:S04]  /*0120*/  IMAD R34, R34, 0x1800, R5 ;  /* 0x0000180022227824 */ /* 0x000fc800078e0205 */
[----:B--2---:R-:W-:-:S08]  /*0130*/  IMAD.WIDE R4, R34, 0x4, R2 ;  /* 0x0000000422047825 */ /* 0x004fd000078e0202 */
[----:B------:R1:W2:Y:S01]  /*0140*/  @P4 LDG.E.EL.128 R20, desc[UR6][R4.64] ;  /* 0x0000000604144981 */ /* 0x0002a2000c2e1d00 */
[----:B------:R-:W-:Y:S02]  /*0150*/  ISETP.LT.AND P3, PT, R0, 0x8, !P0 ;  /* 0x000000080000780c */ /* 0x000fe40004761270 */
[----:B------:R-:W-:Y:S02]  /*0160*/  CS2R R8, SRZ ;  /* 0x0000000000087805 */ /* 0x000fe4000001ff00 */
[----:B------:R-:W-:Y:S02]  /*0170*/  LOP3.LUT R0, R32, 0x4, R29, 0xfe, !PT ;  /* 0x0000000420007812 */ /* 0x000fe400078efe1d */
[----:B------:R-:W-:Y:S02]  /*0180*/  CS2R R10, SRZ ;  /* 0x00000000000a7805 */ /* 0x000fe4000001ff00 */
[----:B------:R-:W-:Y:S02]  /*0190*/  IADD3 R26, R34, 0x3000, RZ ;  /* 0x00003000221a7810 */ /* 0x000fe40007ffe0ff */
[----:B------:R-:W-:-:S02]  /*01a0*/  ISETP.LT.AND P2, PT, R0, 0x8, !P0 ;  /* 0x000000080000780c */ /* 0x000fc40004741270 */
[----:B------:R-:W-:Y:S01]  /*01b0*/  LOP3.LUT R12, R32, 0x6, R29, 0xfe, !PT ;  /* 0x00000006200c7812 */ /* 0x000fe200078efe1d */
[----:B------:R-:W-:Y:S01]  /*01c0*/  IMAD.WIDE R6, R26, 0x4, R2 ;  /* 0x000000041a067825 */ /* 0x000fe200078e0202 */
[----:B------:R-:W-:Y:S02]  /*01d0*/  IADD3 R25, R34, 0x6000, RZ ;  /* 0x0000600022197810 */ /* 0x000fe40007ffe0ff */
[----:B------:R-:W-:Y:S02]  /*01e0*/  CS2R R14, SRZ ;  /* 0x00000000000e7805 */ /* 0x000fe4000001ff00 */
[----:B------:R-:W-:Y:S02]  /*01f0*/  ISETP.LT.AND P0, PT, R12, 0x8, !P0 ;  /* 0x000000080c00780c */ /* 0x000fe40004701270 */
[----:B------:R-:W-:Y:S01]  /*0200*/  CS2R R12, SRZ ;  /* 0x00000000000c7805 */ /* 0x000fe2000001ff00 */
[----:B------:R3:W4:Y:S01]  /*0210*/  @P3 LDG.E.EL.128 R8, desc[UR6][R6.64] ;  /* 0x0000000606083981 */ /* 0x000722000c2e1d00 */
[----:B-1----:R-:W-:-:S02]  /*0220*/  IADD3 R4, R34, 0x9000, RZ ;  /* 0x0000900022047810 */ /* 0x002fc40007ffe0ff */
[----:B------:R-:W-:Y:S02]  /*0230*/  CS2R R16, SRZ ;  /* 0x0000000000107805 */ /* 0x000fe4000001ff00 */
[----:B------:R-:W-:Y:S01]  /*0240*/  CS2R R18, SRZ ;  /* 0x0000000000127805 */ /* 0x000fe2000001ff00 */
[--C-:B---3--:R-:W-:Y:S01]  /*0250*/  IMAD.WIDE R6, R25, 0x4, R2.reuse ;  /* 0x0000000419067825 */ /* 0x108fe200078e0202 */
[----:B------:R-:W-:Y:S03]  /*0260*/  BSSY B0, `(.L_x_0) ;  /* 0x0000026000007945 */ /* 0x000fe60003800000 */
[----:B------:R-:W-:Y:S01]  /*0270*/  IMAD.WIDE R2, R4, 0x4, R2 ;  /* 0x0000000404027825 */ /* 0x000fe200078e0202 */
[----:B------:R-:W5:Y:S04]  /*0280*/  @P2 LDG.E.EL.128 R12, desc[UR6][R6.64] ;  /* 0x00000006060c2981 */ /* 0x000f68000c2e1d00 */
[----:B------:R1:W5:Y:S01]  /*0290*/  @P0 LDG.E.EL.128 R16, desc[UR6][R2.64] ;  /* 0x0000000602100981 */ /* 0x000362000c2e1d00 */
[----:B--2---:R-:W-:Y:S01]  /*02a0*/  FMUL R5, R20, R20 ;  /* 0x0000001414057220 */ /* 0x004fe20000400000 */
[----:B------:R-:W-:-:S03]  /*02b0*/  FMUL R0, R21, R21 ;  /* 0x0000001515007220 */ /* 0x000fc60000400000 */
[----:B------:R-:W-:Y:S01]  /*02c0*/  FMUL R5, R5, R20 ;  /* 0x0000001405057220 */ /* 0x000fe20000400000 */
[----:B------:R-:W-:Y:S01]  /*02d0*/  FMUL R24, R0, R21 ;  /* 0x0000001500187220 */ /* 0x000fe20000400000 */
[-C--:B------:R-:W-:Y:S02]  /*02e0*/  FMUL R0, R23, R23.reuse ;  /* 0x0000001717007220 */ /* 0x080fe40000400000 */
[----:B------:R-:W-:Y:S01]  /*02f0*/  FFMA R5, R5, 0.044714998453855514526, R20 ;  /* 0x3d37271305057823 */ /* 0x000fe20000000014 */
[----:B------:R-:W-:Y:S01]  /*0300*/  FFMA R24, R24, 0.044714998453855514526, R21 ;  /* 0x3d37271318187823 */ /* 0x000fe20000000015 */
[----:B-1----:R-:W-:Y:S02]  /*0310*/  FMUL R2, R0, R23 ;  /* 0x0000001700027220 */ /* 0x002fe40000400000 */
[----:B------:R-:W-:Y:S01]  /*0320*/  FMUL R33, R5, 0.79788458347320556641 ;  /* 0x3f4c422a05217820 */ /* 0x000fe20000400000 */
[----:B------:R-:W-:Y:S01]  /*0330*/  FMUL R5, R22, R22 ;  /* 0x0000001616057220 */ /* 0x000fe20000400000 */
[----:B------:R-:W-:Y:S01]  /*0340*/  FMUL R39, R24, 0.79788458347320556641 ;  /* 0x3f4c422a18277820 */ /* 0x000fe20000400000 */
[----:B----4-:R-:W-:Y:S01]  /*0350*/  FMUL R3, R8, R8 ;  /* 0x0000000808037220 */ /* 0x010fe20000400000 */
[----:B------:R-:W-:Y:S01]  /*0360*/  FADD.FTZ R27, |R33|, -RZ ;  /* 0x800000ff211b7221 */ /* 0x000fe20000010200 */
[----:B------:R-:W-:-:S04]  /*0370*/  FMUL R5, R5, R22 ;  /* 0x0000001605057220 */ /* 0x000fc80000400000 */
[----:B------:R-:W-:Y:S01]  /*0380*/  FSETP.GE.AND P1, PT, R27, 0.60000002384185791016, PT ;  /* 0x3f19999a1b00780b */ /* 0x000fe20003f26000 */
[----:B------:R-:W-:-:S12]  /*0390*/  FFMA R31, R5, 0.044714998453855514526, R22 ;  /* 0x3d372713051f7823 */ /* 0x000fd80000000016 */
[----:B------:R-:W-:Y:S05]  /*03a0*/  @!P1 BRA `(.L_x_1) ;  /* 0x0000000000289947 */ /* 0x000fea0003800000 */
[C---:B------:R-:W-:Y:S01]  /*03b0*/  FMUL R0, R27.reuse, 2.8853900432586669922 ;  /* 0x4038aa3b1b007820 */ /* 0x040fe20000400000 */
[----:B------:R-:W-:Y:S01]  /*03c0*/  HFMA2.MMA R6, -RZ, RZ, 1.875, 0 ;  /* 0x3f800000ff067435 */ /* 0x000fe200000001ff */
[----:B------:R-:W-:-:S04]  /*03d0*/  FSETP.GE.AND P1, PT, R27, 9.010913848876953125, PT ;  /* 0x41102cb41b00780b */ /* 0x000fc80003f26000 */
[----:B------:R-:W1:Y:S02]  /*03e0*/  MUFU.EX2 R0, R0 ;  /* 0x0000000000007308 */ /* 0x000e640000000800 */
[----:B-1----:R-:W-:-:S06]  /*03f0*/  FADD R5, R0, 1 ;  /* 0x3f80000000057421 */ /* 0x002fcc0000000000 */
[----:B------:R-:W1:Y:S02]  /*0400*/  MUFU.RCP R5, R5 ;  /* 0x0000000500057308 */ /* 0x000e640000001000 */
[----:B-1----:R-:W-:-:S05]  /*0410*/  FFMA.FTZ R6, R5, -2, R6 ;  /* 0xc000000005067823 */ /* 0x002fca0000010006 */
[----:B------:R-:W-:-:S04]  /*0420*/  FSEL R6, R6, 1, !P1 ;  /* 0x3f80000006067808 */ /* 0x000fc80004800000 */
[----:B------:R-:W-:Y:S01]  /*0430*/  LOP3.LUT R33, R6, 0x80000000, R33, 0xf8, !PT ;  /* 0x8000000006217812 */ /* 0x000fe200078ef821 */
[----:B------:R-:W-:Y:S06]  /*0440*/  BRA `(.L_x_2) ;  /* 0x00000000001c7947 */ /* 0x000fec0003800000 */
.L_x_1:
[----:B------:R-:W-:Y:S01]  /*0450*/  MOV R0, 0x3c80f082 ;  /* 0x3c80f08200007802 */ /* 0x000fe20000000f00 */
[----:B------:R-:W-:-:S04]  /*0460*/  FMUL R5, R33, R33 ;  /* 0x0000002121057220 */ /* 0x000fc80000400000 */
[----:B------:R-:W-:-:S04]  /*0470*/  FFMA.FTZ R0, R5, R0, -0.052303962409496307373 ;  /* 0xbd563cae05007423 */ /* 0x000fc80000010000 */
[----:B------:R-:W-:-:S04]  /*0480*/  FFMA.FTZ R0, R5, R0, 0.1331529766321182251 ;  /* 0x3e08594105007423 */ /* 0x000fc80000010000 */
[----:B------:R-:W-:-:S04]  /*0490*/  FFMA.FTZ R0, R5, R0, -0.33332768082618713379 ;  /* 0xbeaaa9ed05007423 */ /* 0x000fc80000010000 */
[----:B------:R-:W-:-:S04]  /*04a0*/  FFMA.FTZ R0, R5, R0, RZ ;  /* 0x0000000005007223 */ /* 0x000fc800000100ff */
[----:B------:R-:W-:-:S07]  /*04b0*/  FFMA.FTZ R33, R33, R0, R33 ;  /* 0x0000000021217223 */ /* 0x000fce0000010021 */
.L_x_2:
[----:B------:R-:W-:Y:S05]  /*04c0*/  BSYNC B0 ;  /* 0x0000000000007941 */ /* 0x000fea0003800000 */
.L_x_0:
[----:B------:R-:W-:Y:S01]  /*04d0*/  FADD.FTZ R7, |R39|, -RZ ;  /* 0x800000ff27077221 */ /* 0x000fe20000010200 */
[----:B------:R-:W-:Y:S01]  /*04e0*/  BSSY B0, `(.L_x_3) ;  /* 0x0000018000007945 */ /* 0x000fe20003800000 */
[----:B------:R-:W-:Y:S01]  /*04f0*/  FFMA R30, R2, 0.044714998453855514526, R23 ;  /* 0x3d372713021e7823 */ /* 0x000fe20000000017 */
[----:B------:R-:W-:Y:S01]  /*0500*/  FMUL R3, R3, R8 ;  /* 0x0000000803037220 */ /* 0x000fe20000400000 */
[----:B------:R-:W-:Y:S01]  /*0510*/  FMUL R31, R31, 0.79788458347320556641 ;  /* 0x3f4c422a1f1f7820 */ /* 0x000fe20000400000 */
[----:B------:R-:W-:Y:S01]  /*0520*/  FSETP.GE.AND P1, PT, R7, 0.60000002384185791016, PT ;  /* 0x3f19999a0700780b */ /* 0x000fe20003f26000 */
[----:B------:R-:W-:-:S12]  /*0530*/  FMUL R2, R9, R9 ;  /* 0x0000000909027220 */ /* 0x000fd80000400000 */
        /* <DEDUP_REMOVED lines=11> */
.L_x_4:
[----:B------:R-:W-:Y:S01]  /*05f0*/  MOV R0, 0x3c80f082 ;  /* 0x3c80f08200007802 */ /* 0x000fe20000000f00 */
[----:B------:R-:W-:-:S04]  /*0600*/  FMUL R5, R39, R39 ;  /* 0x0000002727057220 */ /* 0x000fc80000400000 */
[----:B------:R-:W-:-:S04]  /*0610*/  FFMA.FTZ R0, R5, R0, -0.052303962409496307373 ;  /* 0xbd563cae05007423 */ /* 0x000fc80000010000 */
[----:B------:R-:W-:-:S04]  /*0620*/  FFMA.FTZ R0, R5, R0, 0.1331529766321182251 ;  /* 0x3e08594105007423 */ /* 0x000fc80000010000 */
[----:B------:R-:W-:-:S04]  /*0630*/  FFMA.FTZ R0, R5, R0, -0.33332768082618713379 ;  /* 0xbeaaa9ed05007423 */ /* 0x000fc80000010000 */
[----:B------:R-:W-:-:S04]  /*0640*/  FFMA.FTZ R0, R5, R0, RZ ;  /* 0x0000000005007223 */ /* 0x000fc800000100ff */
[----:B------:R-:W-:-:S07]  /*0650*/  FFMA.FTZ R39, R39, R0, R39 ;  /* 0x0000000027277223 */ /* 0x000fce0000010027 */
.L_x_5:
[----:B------:R-:W-:Y:S05]  /*0660*/  BSYNC B0 ;  /* 0x0000000000007941 */ /* 0x000fea0003800000 */
.L_x_3:
[----:B------:R-:W-:Y:S01]  /*0670*/  FADD.FTZ R24, |R31|, -RZ ;  /* 0x800000ff1f187221 */ /* 0x000fe20000010200 */
[----:B------:R-:W-:Y:S01]  /*0680*/  BSSY B0, `(.L_x_6) ;  /* 0x0000018000007945 */ /* 0x000fe20003800000 */
[----:B------:R-:W-:Y:S01]  /*0690*/  FMUL R2, R2, R9 ;  /* 0x0000000902027220 */ /* 0x000fe20000400000 */
[----:B------:R-:W-:Y:S01]  /*06a0*/  FFMA R3, R3, 0.044714998453855514526, R8 ;  /* 0x3d37271303037823 */ /* 0x000fe20000000008 */
        /* <DEDUP_REMOVED lines=14> */
.L_x_7:
[----:B------:R-:W-:Y:S01]  /*0790*/  MOV R0, 0x3c80f082 ;  /* 0x3c80f08200007802 */ /* 0x000fe20000000f00 */
[----:B------:R-:W-:-:S04]  /*07a0*/  FMUL R7, R31, R31 ;  /* 0x0000001f1f077220 */ /* 0x000fc80000400000 */
[----:B------:R-:W-:-:S04]  /*07b0*/  FFMA.FTZ R0, R7, R0, -0.052303962409496307373 ;  /* 0xbd563cae07007423 */ /* 0x000fc80000010000 */
[----:B------:R-:W-:-:S04]  /*07c0*/  FFMA.FTZ R0, R7, R0, 0.1331529766321182251 ;  /* 0x3e08594107007423 */ /* 0x000fc80000010000 */
[----:B------:R-:W-:-:S04]  /*07d0*/  FFMA.FTZ R0, R7, R0, -0.33332768082618713379 ;  /* 0xbeaaa9ed07007423 */ /* 0x000fc80000010000 */
[----:B------:R-:W-:-:S04]  /*07e0*/  FFMA.FTZ R0, R7, R0, RZ ;  /* 0x0000000007007223 */ /* 0x000fc800000100ff */
[----:B------:R-:W-:-:S07]  /*07f0*/  FFMA.FTZ R31, R31, R0, R31 ;  /* 0x000000001f1f7223 */ /* 0x000fce000001001f */
.L_x_8:
[----:B------:R-:W-:Y:S05]  /*0800*/  BSYNC B0 ;  /* 0x0000000000007941 */ /* 0x000fea0003800000 */
.L_x_6:
        /* <DEDUP_REMOVED lines=18> */
.L_x_10:
[----:B------:R-:W-:Y:S01]  /*0930*/  MOV R0, 0x3c80f082 ;  /* 0x3c80f08200007802 */ /* 0x000fe20000000f00 */
[----:B------:R-:W-:-:S04]  /*0940*/  FMUL R7, R30, R30 ;  /* 0x0000001e1e077220 */ /* 0x000fc80000400000 */
[----:B------:R-:W-:-:S04]  /*0950*/  FFMA.FTZ R0, R7, R0, -0.052303962409496307373 ;  /* 0xbd563cae07007423 */ /* 0x000fc80000010000 */
[----:B------:R-:W-:-:S04]  /*0960*/  FFMA.FTZ R0, R7, R0, 0.1331529766321182251 ;  /* 0x3e08594107007423 */ /* 0x000fc80000010000 */
[----:B------:R-:W-:-:S04]  /*0970*/  FFMA.FTZ R0, R7, R0, -0.33332768082618713379 ;  /* 0xbeaaa9ed07007423 */ /* 0x000fc80000010000 */
[----:B------:R-:W-:-:S04]  /*0980*/  FFMA.FTZ R7, R7, R0, RZ ;  /* 0x0000000007077223 */ /* 0x000fc800000100ff */
[----:B------:R-:W-:-:S07]  /*0990*/  FFMA.FTZ R30, R30, R7, R30 ;  /* 0x000000071e1e7223 */ /* 0x000fce000001001e */
.L_x_11:
[----:B------:R-:W-:Y:S05]  /*09a0*/  BSYNC B0 ;  /* 0x0000000000007941 */ /* 0x000fea0003800000 */
.L_x_9:
[----:B------:R-:W-:Y:S01]  /*09b0*/  FADD.FTZ R35, |R3|, -RZ ;  /* 0x800000ff03237221 */ /* 0x000fe20000010200 */
[----:B------:R-:W-:Y:S01]  /*09c0*/  BSSY B0, `(.L_x_12) ;  /* 0x0000018000007945 */ /* 0x000fe20003800000 */
[----:B------:R-:W-:Y:S01]  /*09d0*/  FMUL R6, R6, R11 ;  /* 0x0000000b06067220 */ /* 0x000fe20000400000 */
[----:B------:R-:W-:Y:S01]  /*09e0*/  FFMA R5, R5, 0.044714998453855514526, R10 ;  /* 0x3d37271305057823 */ /* 0x000fe2000000000a */
[----:B------:R-:W-:Y:S01]  /*09f0*/  FMUL R2, R2, 0.79788458347320556641 ;  /* 0x3f4c422a02027820 */ /* 0x000fe20000400000 */
[----:B------:R-:W-:Y:S01]  /*0a00*/  FSETP.GE.AND P1, PT, R35, 0.60000002384185791016, PT ;  /* 0x3f19999a2300780b */ /* 0x000fe20003f26000 */
[----:B-----5:R-:W-:-:S12]  /*0a10*/  FMUL R7, R12, R12 ;  /* 0x0000000c0c077220 */ /* 0x020fd80000400000 */
        /* <DEDUP_REMOVED lines=11> */
.L_x_13:
[----:B------:R-:W-:Y:S01]  /*0ad0*/  MOV R0, 0x3c80f082 ;  /* 0x3c80f08200007802 */ /* 0x000fe20000000f00 */
[----:B------:R-:W-:-:S04]  /*0ae0*/  FMUL R27, R3, R3 ;  /* 0x00000003031b7220 */ /* 0x000fc80000400000 */
[----:B------:R-:W-:-:S04]  /*0af0*/  FFMA.FTZ R0, R27, R0, -0.052303962409496307373 ;  /* 0xbd563cae1b007423 */ /* 0x000fc80000010000 */
[----:B------:R-:W-:-:S04]  /*0b00*/  FFMA.FTZ R0, R27, R0, 0.1331529766321182251 ;  /* 0x3e0859411b007423 */ /* 0x000fc80000010000 */
[----:B------:R-:W-:-:S04]  /*0b10*/  FFMA.FTZ R0, R27, R0, -0.33332768082618713379 ;  /* 0xbeaaa9ed1b007423 */ /* 0x000fc80000010000 */
[----:B------:R-:W-:-:S04]  /*0b20*/  FFMA.FTZ R0, R27, R0, RZ ;  /* 0x000000001b007223 */ /* 0x000fc800000100ff */
[----:B------:R-:W-:-:S07]  /*0b30*/  FFMA.FTZ R41, R3, R0, R3 ;  /* 0x0000000003297223 */ /* 0x000fce0000010003 */
.L_x_14:
[----:B------:R-:W-:Y:S05]  /*0b40*/  BSYNC B0 ;  /* 0x0000000000007941 */ /* 0x000fea0003800000 */
.L_x_12:
        /* <DEDUP_REMOVED lines=18> */
.L_x_16:
[----:B------:R-:W-:Y:S01]  /*0c70*/  MOV R0, 0x3c80f082 ;  /* 0x3c80f08200007802 */ /* 0x000fe20000000f00 */
[----:B------:R-:W-:-:S04]  /*0c80*/  FMUL R7, R2, R2 ;  /* 0x0000000202077220 */ /* 0x000fc80000400000 */
[----:B------:R-:W-:-:S04]  /*0c90*/  FFMA.FTZ R0, R7, R0, -0.052303962409496307373 ;  /* 0xbd563cae07007423 */ /* 0x000fc80000010000 */
[----:B------:R-:W-:-:S04]  /*0ca0*/  FFMA.FTZ R0, R7, R0, 0.1331529766321182251 ;  /* 0x3e08594107007423 */ /* 0x000fc80000010000 */
[----:B------:R-:W-:-:S04]  /*0cb0*/  FFMA.FTZ R0, R7, R0, -0.33332768082618713379 ;  /* 0xbeaaa9ed07007423 */ /* 0x000fc80000010000 */
[----:B------:R-:W-:-:S04]  /*0cc0*/  FFMA.FTZ R7, R7, R0, RZ ;  /* 0x0000000007077223 */ /* 0x000fc800000100ff */
[----:B------:R-:W-:-:S07]  /*0cd0*/  FFMA.FTZ R40, R2, R7, R2 ;  /* 0x0000000702287223 */ /* 0x000fce0000010002 */
.L_x_17:
[----:B------:R-:W-:Y:S05]  /*0ce0*/  BSYNC B0 ;  /* 0x0000000000007941 */ /* 0x000fea0003800000 */
.L_x_15:
        /* <DEDUP_REMOVED lines=18> */
.L_x_19:
[----:B------:R-:W-:Y:S01]  /*0e10*/  MOV R0, 0x3c80f082 ;  /* 0x3c80f08200007802 */ /* 0x000fe20000000f00 */
[----:B------:R-:W-:-:S04]  /*0e20*/  FMUL R27, R5, R5 ;  /* 0x00000005051b7220 */ /* 0x000fc80000400000 */
[----:B------:R-:W-:-:S04]  /*0e30*/  FFMA.FTZ R0, R27, R0, -0.052303962409496307373 ;  /* 0xbd563cae1b007423 */ /* 0x000fc80000010000 */
[----:B------:R-:W-:-:S04]  /*0e40*/  FFMA.FTZ R0, R27, R0, 0.1331529766321182251 ;  /* 0x3e0859411b007423 */ /* 0x000fc80000010000 */
[----:B------:R-:W-:-:S04]  /*0e50*/  FFMA.FTZ R0, R27, R0, -0.33332768082618713379 ;  /* 0xbeaaa9ed1b007423 */ /* 0x000fc80000010000 */
[----:B------:R-:W-:-:S04]  /*0e60*/  FFMA.FTZ R0, R27, R0, RZ ;  /* 0x000000001b007223 */ /* 0x000fc800000100ff */
[----:B------:R-:W-:-:S07]  /*0e70*/  FFMA.FTZ R38, R5, R0, R5 ;  /* 0x0000000005267223 */ /* 0x000fce0000010005 */
.L_x_20:
[----:B------:R-:W-:Y:S05]  /*0e80*/  BSYNC B0 ;  /* 0x0000000000007941 */ /* 0x000fea0003800000 */
.L_x_18:
        /* <DEDUP_REMOVED lines=18> */
.L_x_22:
[----:B------:R-:W-:Y:S01]  /*0fb0*/  MOV R0, 0x3c80f082 ;  /* 0x3c80f08200007802 */ /* 0x000fe20000000f00 */
[----:B------:R-:W-:-:S04]  /*0fc0*/  FMUL R5, R6, R6 ;  /* 0x0000000606057220 */ /* 0x000fc80000400000 */
[----:B------:R-:W-:-:S04]  /*0fd0*/  FFMA.FTZ R0, R5, R0, -0.052303962409496307373 ;  /* 0xbd563cae05007423 */ /* 0x000fc80000010000 */
[----:B------:R-:W-:-:S04]  /*0fe0*/  FFMA.FTZ R0, R5, R0, 0.1331529766321182251 ;  /* 0x3e08594105007423 */ /* 0x000fc80000010000 */
[----:B------:R-:W-:-:S04]  /*0ff0*/  FFMA.FTZ R0, R5, R0, -0.33332768082618713379 ;  /* 0xbeaaa9ed05007423 */ /* 0x000fc80000010000 */
[----:B------:R-:W-:-:S04]  /*1000*/  FFMA.FTZ R5, R5, R0, RZ ;  /* 0x0000000005057223 */ /* 0x000fc800000100ff */
[----:B------:R-:W-:-:S07]  /*1010*/  FFMA.FTZ R37, R6, R5, R6 ;  /* 0x0000000506257223 */ /* 0x000fce0000010006 */
.L_x_23:
[----:B------:R-:W-:Y:S05]  /*1020*/  BSYNC B0 ;  /* 0x0000000000007941 */ /* 0x000fea0003800000 */
.L_x_21:
        /* <DEDUP_REMOVED lines=18> */
.L_x_25:
[----:B------:R-:W-:Y:S01]  /*1150*/  MOV R0, 0x3c80f082 ;  /* 0x3c80f08200007802 */ /* 0x000fe20000000f00 */
[----:B------:R-:W-:-:S04]  /*1160*/  FMUL R27, R3, R3 ;  /* 0x00000003031b7220 */ /* 0x000fc80000400000 */
[----:B------:R-:W-:-:S04]  /*1170*/  FFMA.FTZ R0, R27, R0, -0.052303962409496307373 ;  /* 0xbd563cae1b007423 */ /* 0x000fc80000010000 */
[----:B------:R-:W-:-:S04]  /*1180*/  FFMA.FTZ R0, R27, R0, 0.1331529766321182251 ;  /* 0x3e0859411b007423 */ /* 0x000fc80000010000 */
[----:B------:R-:W-:-:S04]  /*1190*/  FFMA.FTZ R0, R27, R0, -0.33332768082618713379 ;  /* 0xbeaaa9ed1b007423 */ /* 0x000fc80000010000 */
[----:B------:R-:W-:-:S04]  /*11a0*/  FFMA.FTZ R0, R27, R0, RZ ;  /* 0x000000001b007223 */ /* 0x000fc800000100ff */
[----:B------:R-:W-:-:S07]  /*11b0*/  FFMA.FTZ R27, R3, R0, R3 ;  /* 0x00000000031b7223 */ /* 0x000fce0000010003 */
.L_x_26:
[----:B------:R-:W-:Y:S05]  /*11c0*/  BSYNC B0 ;  /* 0x0000000000007941 */ /* 0x000fea0003800000 */
.L_x_24:
        /* <DEDUP_REMOVED lines=18> */
.L_x_28:
[----:B------:R-:W-:Y:S01]  /*12f0*/  MOV R0, 0x3c80f082 ;  /* 0x3c80f08200007802 */ /* 0x000fe20000000f00 */
[----:B------:R-:W-:-:S04]  /*1300*/  FMUL R3, R24, R24 ;  /* 0x0000001818037220 */ /* 0x000fc80000400000 */
[----:B------:R-:W-:-:S04]  /*1310*/  FFMA.FTZ R0, R3, R0, -0.052303962409496307373 ;  /* 0xbd563cae03007423 */ /* 0x000fc80000010000 */
[----:B------:R-:W-:-:S04]  /*1320*/  FFMA.FTZ R0, R3, R0, 0.1331529766321182251 ;  /* 0x3e08594103007423 */ /* 0x000fc80000010000 */
[----:B------:R-:W-:-:S04]  /*1330*/  FFMA.FTZ R0, R3, R0, -0.33332768082618713379 ;  /* 0xbeaaa9ed03007423 */ /* 0x000fc80000010000 */
[----:B------:R-:W-:-:S04]  /*1340*/  FFMA.FTZ R3, R3, R0, RZ ;  /* 0x0000000003037223 */ /* 0x000fc800000100ff */
[----:B------:R-:W-:-:S07]  /*1350*/  FFMA.FTZ R24, R24, R3, R24 ;  /* 0x0000000318187223 */ /* 0x000fce0000010018 */
.L_x_29:
[----:B------:R-:W-:Y:S05]  /*1360*/  BSYNC B0 ;  /* 0x0000000000007941 */ /* 0x000fea0003800000 */
.L_x_27:
        /* <DEDUP_REMOVED lines=18> */
.L_x_31:
[----:B------:R-:W-:Y:S01]  /*1490*/  MOV R0, 0x3c80f082 ;  /* 0x3c80f08200007802 */ /* 0x000fe20000000f00 */
[----:B------:R-:W-:-:S04]  /*14a0*/  FMUL R35, R6, R6 ;  /* 0x0000000606237220 */ /* 0x000fc80000400000 */
[----:B------:R-:W-:-:S04]  /*14b0*/  FFMA.FTZ R0, R35, R0, -0.052303962409496307373 ;  /* 0xbd563cae23007423 */ /* 0x000fc80000010000 */
[----:B------:R-:W-:-:S04]  /*14c0*/  FFMA.FTZ R0, R35, R0, 0.1331529766321182251 ;  /* 0x3e08594123007423 */ /* 0x000fc80000010000 */
[----:B------:R-:W-:-:S04]  /*14d0*/  FFMA.FTZ R0, R35, R0, -0.33332768082618713379 ;  /* 0xbeaaa9ed23007423 */ /* 0x000fc80000010000 */
[----:B------:R-:W-:-:S04]  /*14e0*/  FFMA.FTZ R35, R35, R0, RZ ;  /* 0x0000000023237223 */ /* 0x000fc800000100ff */
[----:B------:R-:W-:-:S07]  /*14f0*/  FFMA.FTZ R6, R6, R35, R6 ;  /* 0x0000002306067223 */ /* 0x000fce0000010006 */
.L_x_32:
[----:B------:R-:W-:Y:S05]  /*1500*/  BSYNC B0 ;  /* 0x0000000000007941 */ /* 0x000fea0003800000 */
.L_x_30:
        /* <DEDUP_REMOVED lines=18> */
.L_x_34:
[----:B------:R-:W-:Y:S01]  /*1630*/  MOV R0, 0x3c80f082 ;  /* 0x3c80f08200007802 */ /* 0x000fe20000000f00 */
[----:B------:R-:W-:-:S04]  /*1640*/  FMUL R35, R7, R7 ;  /* 0x0000000707237220 */ /* 0x000fc80000400000 */
[----:B------:R-:W-:-:S04]  /*1650*/  FFMA.FTZ R0, R35, R0, -0.052303962409496307373 ;  /* 0xbd563cae23007423 */ /* 0x000fc80000010000 */
[----:B------:R-:W-:-:S04]  /*1660*/  FFMA.FTZ R0, R35, R0, 0.1331529766321182251 ;  /* 0x3e08594123007423 */ /* 0x000fc80000010000 */
[----:B------:R-:W-:-:S04]  /*1670*/  FFMA.FTZ R0, R35, R0, -0.33332768082618713379 ;  /* 0xbeaaa9ed23007423 */ /* 0x000fc80000010000 */
[----:B------:R-:W-:-:S04]  /*1680*/  FFMA.FTZ R0, R35, R0, RZ ;  /* 0x0000000023007223 */ /* 0x000fc800000100ff */
[----:B------:R-:W-:-:S07]  /*1690*/  FFMA.FTZ R7, R7, R0, R7 ;  /* 0x0000000007077223 */ /* 0x000fce0000010007 */
.L_x_35:
[----:B------:R-:W-:Y:S05]  /*16a0*/  BSYNC B0 ;  /* 0x0000000000007941 */ /* 0x000fea0003800000 */
.L_x_33:
[----:B------:R-:W-:Y:S01]  /*16b0*/  FADD.FTZ R43, |R5|, -RZ ;  /* 0x800000ff052b7221 */ /* 0x000fe20000010200 */
[----:B------:R-:W-:Y:S01]  /*16c0*/  BSSY B0, `(.L_x_36) ;  /* 0x0000017000007945 */ /* 0x000fe20003800000 */
[----:B------:R-:W-:Y:S01]  /*16d0*/  FFMA R35, R3, 0.044714998453855514526, R18 ;  /* 0x3d37271303237823 */ /* 0x000fe20000000012 */
[----:B------:R-:W-:Y:S01]  /*16e0*/  FMUL R2, R2, R19 ;  /* 0x0000001302027220 */ /* 0x000fe20000400000 */
[----:B------:R-:W-:Y:S01]  /*16f0*/  FMUL R3, R42, 0.79788458347320556641 ;  /* 0x3f4c422a2a037820 */ /* 0x000fe20000400000 */
[----:B------:R-:W-:-:S13]  /*1700*/  FSETP.GE.AND P1, PT, R43, 0.60000002384185791016, PT ;  /* 0x3f19999a2b00780b */ /* 0x000fda0003f26000 */
        /* <DEDUP_REMOVED lines=11> */
.L_x_37:
[----:B------:R-:W-:Y:S01]  /*17c0*/  MOV R0, 0x3c80f082 ;  /* 0x3c80f08200007802 */ /* 0x000fe20000000f00 */
[----:B------:R-:W-:-:S04]  /*17d0*/  FMUL R43, R5, R5 ;  /* 0x00000005052b7220 */ /* 0x000fc80000400000 */
[----:B------:R-:W-:-:S04]  /*17e0*/  FFMA.FTZ R0, R43, R0, -0.052303962409496307373 ;  /* 0xbd563cae2b007423 */ /* 0x000fc80000010000 */
[----:B------:R-:W-:-:S04]  /*17f0*/  FFMA.FTZ R0, R43, R0, 0.1331529766321182251 ;  /* 0x3e0859412b007423 */ /* 0x000fc80000010000 */
[----:B------:R-:W-:-:S04]  /*1800*/  FFMA.FTZ R0, R43, R0, -0.33332768082618713379 ;  /* 0xbeaaa9ed2b007423 */ /* 0x000fc80000010000 */
[----:B------:R-:W-:-:S04]  /*1810*/  FFMA.FTZ R0, R43, R0, RZ ;  /* 0x000000002b007223 */ /* 0x000fc800000100ff */
[----:B------:R-:W-:-:S07]  /*1820*/  FFMA.FTZ R5, R5, R0, R5 ;  /* 0x0000000005057223 */ /* 0x000fce0000010005 */
.L_x_38:
[----:B------:R-:W-:Y:S05]  /*1830*/  BSYNC B0 ;  /* 0x0000000000007941 */ /* 0x000fea0003800000 */
.L_x_36:
[----:B------:R-:W-:Y:S01]  /*1840*/  FADD.FTZ R42, |R3|, -RZ ;  /* 0x800000ff032a7221 */ /* 0x000fe20000010200 */
[----:B------:R-:W-:Y:S01]  /*1850*/  BSSY B0, `(.L_x_39) ;  /* 0x0000016000007945 */ /* 0x000fe20003800000 */
[----:B------:R-:W-:Y:S01]  /*1860*/  FFMA R2, R2, 0.044714998453855514526, R19 ;  /* 0x3d37271302027823 */ /* 0x000fe20000000013 */
[----:B------:R-:W-:Y:S02]  /*1870*/  FMUL R35, R35, 0.79788458347320556641 ;  /* 0x3f4c422a23237820 */ /* 0x000fe40000400000 */
        /* <DEDUP_REMOVED lines=12> */
.L_x_40:
[----:B------:R-:W-:Y:S01]  /*1940*/  MOV R0, 0x3c80f082 ;  /* 0x3c80f08200007802 */ /* 0x000fe20000000f00 */
[----:B------:R-:W-:-:S04]  /*1950*/  FMUL R43, R3, R3 ;  /* 0x00000003032b7220 */ /* 0x000fc80000400000 */
[----:B------:R-:W-:-:S04]  /*1960*/  FFMA.FTZ R0, R43, R0, -0.052303962409496307373 ;  /* 0xbd563cae2b007423 */ /* 0x000fc80000010000 */
[----:B------:R-:W-:-:S04]  /*1970*/  FFMA.FTZ R0, R43, R0, 0.1331529766321182251 ;  /* 0x3e0859412b007423 */ /* 0x000fc80000010000 */
[----:B------:R-:W-:-:S04]  /*1980*/  FFMA.FTZ R0, R43, R0, -0.33332768082618713379 ;  /* 0xbeaaa9ed2b007423 */ /* 0x000fc80000010000 */
[----:B------:R-:W-:-:S04]  /*1990*/  FFMA.FTZ R0, R43, R0, RZ ;  /* 0x000000002b007223 */ /* 0x000fc800000100ff */
[----:B------:R-:W-:-:S07]  /*19a0*/  FFMA.FTZ R3, R3, R0, R3 ;  /* 0x0000000003037223 */ /* 0x000fce0000010003 */
.L_x_41:
[----:B------:R-:W-:Y:S05]  /*19b0*/  BSYNC B0 ;  /* 0x0000000000007941 */ /* 0x000fea0003800000 */
.L_x_39:
[----:B------:R-:W-:Y:S01]  /*19c0*/  FADD.FTZ R0, |R35|, -RZ ;  /* 0x800000ff23007221 */ /* 0x000fe20000010200 */
[----:B------:R-:W-:Y:S01]  /*19d0*/  BSSY B0, `(.L_x_42) ;  /* 0x0000015000007945 */ /* 0x000fe20003800000 */
[----:B------:R-:W-:-:S03]  /*19e0*/  FMUL R42, R2, 0.79788458347320556641 ;  /* 0x3f4c422a022a7820 */ /* 0x000fc60000400000 */
        /* <DEDUP_REMOVED lines=12> */
.L_x_43:
[----:B------:R-:W-:Y:S01]  /*1ab0*/  MOV R0, 0x3c80f082 ;  /* 0x3c80f08200007802 */ /* 0x000fe20000000f00 */
[----:B------:R-:W-:-:S04]  /*1ac0*/  FMUL R43, R35, R35 ;  /* 0x00000023232b7220 */ /* 0x000fc80000400000 */
[----:B------:R-:W-:-:S04]  /*1ad0*/  FFMA.FTZ R0, R43, R0, -0.052303962409496307373 ;  /* 0xbd563cae2b007423 */ /* 0x000fc80000010000 */
[----:B------:R-:W-:-:S04]  /*1ae0*/  FFMA.FTZ R0, R43, R0, 0.1331529766321182251 ;  /* 0x3e0859412b007423 */ /* 0x000fc80000010000 */
[----:B------:R-:W-:-:S04]  /*1af0*/  FFMA.FTZ R0, R43, R0, -0.33332768082618713379 ;  /* 0xbeaaa9ed2b007423 */ /* 0x000fc80000010000 */
[----:B------:R-:W-:-:S04]  /*1b00*/  FFMA.FTZ R0, R43, R0, RZ ;  /* 0x000000002b007223 */ /* 0x000fc800000100ff */
[----:B------:R-:W-:-:S07]  /*1b10*/  FFMA.FTZ R0, R35, R0, R35 ;  /* 0x0000000023007223 */ /* 0x000fce0000010023 */
.L_x_44:
[----:B------:R-:W-:Y:S05]  /*1b20*/  BSYNC B0 ;  /* 0x0000000000007941 */ /* 0x000fea0003800000 */
.L_x_42:
[----:B------:R-:W-:Y:S01]  /*1b30*/  FADD.FTZ R2, |R42|, -RZ ;  /* 0x800000ff2a027221 */ /* 0x000fe20000010200 */
[----:B------:R-:W-:Y:S04]  /*1b40*/  BSSY B0, `(.L_x_45) ;  /* 0x0000014000007945 */ /* 0x000fe80003800000 */
        /* <DEDUP_REMOVED lines=12> */
.L_x_46:
[----:B------:R-:W-:Y:S01]  /*1c10*/  MOV R2, 0x3c80f082 ;  /* 0x3c80f08200027802 */ /* 0x000fe20000000f00 */
[----:B------:R-:W-:-:S04]  /*1c20*/  FMUL R35, R42, R42 ;  /* 0x0000002a2a237220 */ /* 0x000fc80000400000 */
[----:B------:R-:W-:-:S04]  /*1c30*/  FFMA.FTZ R2, R35, R2, -0.052303962409496307373 ;  /* 0xbd563cae23027423 */ /* 0x000fc80000010002 */
[----:B------:R-:W-:-:S04]  /*1c40*/  FFMA.FTZ R2, R35, R2, 0.1331529766321182251 ;  /* 0x3e08594123027423 */ /* 0x000fc80000010002 */
[----:B------:R-:W-:-:S04]  /*1c50*/  FFMA.FTZ R2, R35, R2, -0.33332768082618713379 ;  /* 0xbeaaa9ed23027423 */ /* 0x000fc80000010002 */
[----:B------:R-:W-:-:S04]  /*1c60*/  FFMA.FTZ R35, R35, R2, RZ ;  /* 0x0000000223237223 */ /* 0x000fc800000100ff */
[----:B------:R-:W-:-:S07]  /*1c70*/  FFMA.FTZ R2, R42, R35, R42 ;  /* 0x000000232a027223 */ /* 0x000fce000001002a */
.L_x_47:
[----:B------:R-:W-:Y:S05]  /*1c80*/  BSYNC B0 ;  /* 0x0000000000007941 */ /* 0x000fea0003800000 */
.L_x_45:
[----:B------:R-:W1:Y:S01]  /*1c90*/  S2UR UR5, SR_CgaCtaId ;  /* 0x00000000000579c3 */ /* 0x000e620000008800 */
[----:B------:R-:W-:Y:S01]  /*1ca0*/  SHF.L.U32 R42, R28, 0x5, RZ ;  /* 0x000000051c2a7819 */ /* 0x000fe200000006ff */
[----:B------:R-:W-:Y:S01]  /*1cb0*/  UMOV UR4, 0x400 ;  /* 0x0000040000047882 */ /* 0x000fe20000000000 */
[----:B------:R-:W-:Y:S01]  /*1cc0*/  SHF.R.U32.HI R35, RZ, 0x2, R28 ;  /* 0x00000002ff237819 */ /* 0x000fe2000001161c */
[----:B------:R-:W-:Y:S01]  /*1cd0*/  FMUL R22, R22, 0.5 ;  /* 0x3f00000016167820 */ /* 0x000fe20000400000 */
[----:B------:R-:W-:Y:S01]  /*1ce0*/  LOP3.LUT R42, R42, 0xfe0, RZ, 0xc0, !PT ;  /* 0x00000fe02a2a7812 */ /* 0x000fe200078ec0ff */
[----:B------:R-:W-:Y:S01]  /*1cf0*/  FADD R44, R39, 1 ;  /* 0x3f800000272c7421 */ /* 0x000fe20000000000 */
[----:B------:R-:W-:Y:S01]  /*1d00*/  SHF.L.U32 R43, R28, 0x1, RZ ;  /* 0x000000011c2b7819 */ /* 0x000fe200000006ff */
[----:B------:R-:W-:Y:S01]  /*1d10*/  FMUL R20, R20, 0.5 ;  /* 0x3f00000014147820 */ /* 0x000fe20000400000 */
[----:B------:R-:W-:Y:S01]  /*1d20*/  LOP3.LUT R29, R42, R29, RZ, 0xfc, !PT ;  /* 0x0000001d2a1d7212 */ /* 0x000fe200078efcff */
[----:B------:R-:W-:Y:S01]  /*1d30*/  FMUL R21, R21, 0.5 ;  /* 0x3f00000015157820 */ /* 0x000fe20000400000 */
[----:B------:R-:W-:Y:S01]  /*1d40*/  SGXT.U32 R35, R35, 0x6 ;  /* 0x000000062323781a */ /* 0x000fe20000000000 */
[----:B------:R-:W-:Y:S01]  /*1d50*/  FMUL R23, R23, 0.5 ;  /* 0x3f00000017177820 */ /* 0x000fe20000400000 */
[----:B------:R-:W-:Y:S01]  /*1d60*/  LOP3.LUT R28, R43, 0x1f8, RZ, 0xc0, !PT ;  /* 0x000001f82b1c7812 */ /* 0x000fe200078ec0ff */
[----:B------:R-:W-:Y:S01]  /*1d70*/  FMUL R21, R21, R44 ;  /* 0x0000002c15157220 */ /* 0x000fe20000400000 */
[----:B------:R-:W-:Y:S01]  /*1d80*/  LOP3.LUT R36, R35, R36, RZ, 0xfc, !PT ;  /* 0x0000002423247212 */ /* 0x000fe200078efcff */
[----:B------:R-:W-:Y:S01]  /*1d90*/  FMUL R9, R9, 0.5 ;  /* 0x3f00000009097820 */ /* 0x000fe20000400000 */
[----:B------:R-:W-:Y:S01]  /*1da0*/  LOP3.LUT R35, R43, 0x1fe, RZ, 0xc0, !PT ;  /* 0x000001fe2b237812 */ /* 0x000fe200078ec0ff */
[----:B------:R-:W-:Y:S01]  /*1db0*/  FMUL R8, R8, 0.5 ;  /* 0x3f00000008087820 */ /* 0x000fe20000400000 */
[----:B------:R-:W-:Y:S01]  /*1dc0*/  LOP3.LUT R32, R32, 0x6, R43, 0xf8, !PT ;  /* 0x0000000620207812 */ /* 0x000fe200078ef82b */
[----:B------:R-:W-:Y:S01]  /*1dd0*/  FMUL R10, R10, 0.5 ;  /* 0x3f0000000a0a7820 */ /* 0x000fe20000400000 */
[----:B------:R-:W-:Y:S01]  /*1de0*/  FMUL R11, R11, 0.5 ;  /* 0x3f0000000b0b7820 */ /* 0x000fe20000400000 */
[----:B------:R-:W-:Y:S01]  /*1df0*/  FMUL R12, R12, 0.5 ;  /* 0x3f0000000c0c7820 */ /* 0x000fe20000400000 */
[----:B------:R-:W-:Y:S01]  /*1e00*/  ISETP.GE.AND P1, PT, R32, 0x8, PT ;  /* 0x000000082000780c */ /* 0x000fe20003f26270 */
[----:B-1----:R-:W-:Y:S01]  /*1e10*/  UPRMT UR4, UR5, 0x654, UR4 ;  /* 0x0000065405047896 */ /* 0x002fe20008000004 */
[----:B------:R-:W-:Y:S01]  /*1e20*/  FMUL R13, R13, 0.5 ;  /* 0x3f0000000d0d7820 */ /* 0x000fe20000400000 */
[----:B------:R-:W-:Y:S01]  /*1e30*/  FMUL R14, R14, 0.5 ;  /* 0x3f0000000e0e7820 */ /* 0x000fe20000400000 */
[----:B------:R-:W-:Y:S01]  /*1e40*/  ISETP.LT.AND P5, PT, R36, 0x1800, !P1 ;  /* 0x000018002400780c */ /* 0x000fe20004fa1270 */
[----:B------:R-:W-:Y:S01]  /*1e50*/  FMUL R15, R15, 0.5 ;  /* 0x3f0000000f0f7820 */ /* 0x000fe20000400000 */
[----:B------:R-:W-:Y:S01]  /*1e60*/  FMUL R18, R18, 0.5 ;  /* 0x3f00000012127820 */ /* 0x000fe20000400000 */
[----:B------:R-:W-:Y:S01]  /*1e70*/  IADD3 R42, R42, UR4, RZ ;  /* 0x000000042a2a7c10 */ /* 0x000fe2000fffe0ff */
[----:B------:R-:W-:Y:S01]  /*1e80*/  FMUL R19, R19, 0.5 ;  /* 0x3f00000013137820 */ /* 0x000fe20000400000 */
[----:B------:R-:W-:-:S02]  /*1e90*/  IADD3 R28, R28, UR4, RZ ;  /* 0x000000041c1c7c10 */ /* 0x000fc4000fffe0ff */
[----:B------:R-:W-:Y:S02]  /*1ea0*/  LEA R45, R29, R42, 0x2 ;  /* 0x0000002a1d2d7211 */ /* 0x000fe400078e10ff */
[----:B------:R-:W-:Y:S01]  /*1eb0*/  LEA R28, R35, R28, 0x2 ;  /* 0x0000001c231c7211 */ /* 0x000fe200078e10ff */
[----:B------:R-:W1:Y:S02]  /*1ec0*/  LDC.64 R42, c[0x0][0x218] ;  /* 0x00008600ff2a7b82 */ /* 0x000e640000000a00 */
[----:B------:R2:W-:Y:S04]  /*1ed0*/  STS [R45], R33 ;  /* 0x000000212d007388 */ /* 0x0005e80000000800 */
[----:B------:R3:W-:Y:S04]  /*1ee0*/  STS [R45+0x28], R39 ;  /* 0x000028272d007388 */ /* 0x0007e80000000800 */
[----:B------:R4:W-:Y:S01]  /*1ef0*/  STS [R45+0x50], R31 ;  /* 0x0000501f2d007388 */ /* 0x0009e20000000800 */
[----:B--2---:R-:W-:-:S03]  /*1f00*/  FADD R33, R33, 1 ;  /* 0x3f80000021217421 */ /* 0x004fc60000000000 */
[----:B------:R2:W-:Y:S01]  /*1f10*/  STS [R45+0x78], R30 ;  /* 0x0000781e2d007388 */ /* 0x0005e20000000800 */
[----:B---3--:R-:W-:Y:S01]  /*1f20*/  SHF.R.U32.HI R39, RZ, 0x1, R32 ;  /* 0x00000001ff277819 */ /* 0x008fe20000011620 */
[----:B------:R-:W-:Y:S02]  /*1f30*/  FMUL R20, R20, R33 ;  /* 0x0000002114147220 */ /* 0x000fe40000400000 */
[----:B------:R3:W-:Y:S01]  /*1f40*/  STS [R45+0x8], R41 ;  /* 0x000008292d007388 */ /* 0x0007e20000000800 */
[----:B----4-:R-:W-:Y:S01]  /*1f50*/  FADD R31, R31, 1 ;  /* 0x3f8000001f1f7421 */ /* 0x010fe20000000000 */
[----:B------:R-:W-:Y:S02]  /*1f60*/  IMAD R39, R39, 0x3000, RZ ;  /* 0x0000300027277824 */ /* 0x000fe400078e02ff */
[----:B------:R4:W-:Y:S01]  /*1f70*/  STS [R45+0x30], R40 ;  /* 0x000030282d007388 */ /* 0x0009e20000000800 */
[----:B------:R-:W-:Y:S01]  /*1f80*/  FMUL R22, R22, R31 ;  /* 0x0000001f16167220 */ /* 0x000fe20000400000 */
[----:B------:R-:W-:-:S02]  /*1f90*/  LOP3.LUT R31, R35, 0x200, RZ, 0xfc, !PT ;  /* 0x00000200231f7812 */ /* 0x000fc400078efcff */
[----:B------:R5:W-:Y:S01]  /*1fa0*/  STS [R45+0x58], R38 ;  /* 0x000058262d007388 */ /* 0x000be20000000800 */
[----:B--2---:R-:W-:Y:S01]  /*1fb0*/  FADD R30, R30, 1 ;  /* 0x3f8000001e1e7421 */ /* 0x004fe20000000000 */
[----:B---3--:R-:W-:Y:S01]  /*1fc0*/  FADD R41, R41, 1 ;  /* 0x3f80000029297421 */ /* 0x008fe20000000000 */
[----:B------:R-:W-:Y:S01]  /*1fd0*/  LOP3.LUT R31, R31, 0x3f8, RZ, 0xc0, !PT ;  /* 0x000003f81f1f7812 */ /* 0x000fe200078ec0ff */
[----:B------:R-:W-:Y:S01]  /*1fe0*/  STS [R45+0x80], R37 ;  /* 0x000080252d007388 */ /* 0x000fe20000000800 */
[----:B------:R-:W-:Y:S01]  /*1ff0*/  FMUL R23, R23, R30 ;  /* 0x0000001e17177220 */ /* 0x000fe20000400000 */
[----:B------:R-:W-:Y:S01]  /*2000*/  LOP3.LUT R30, R36, 0x40, RZ, 0xfc, !PT ;  /* 0x00000040241e7812 */ /* 0x000fe200078efcff */
[----:B----4-:R-:W-:Y:S01]  /*2010*/  FADD R40, R40, 1 ;  /* 0x3f80000028287421 */ /* 0x010fe20000000000 */
[----:B------:R2:W-:Y:S01]  /*2020*/  STS [R45+0x10], R27 ;  /* 0x0000101b2d007388 */ /* 0x0005e20000000800 */
[----:B------:R-:W-:Y:S01]  /*2030*/  IADD3 R32, R31, UR4, RZ ;  /* 0x000000041f207c10 */ /* 0x000fe2000fffe0ff */
[----:B------:R-:W-:Y:S01]  /*2040*/  FMUL R8, R8, R41 ;  /* 0x0000002908087220 */ /* 0x000fe20000400000 */
[----:B------:R-:W-:Y:S01]  /*2050*/  FMUL R9, R9, R40 ;  /* 0x0000002809097220 */ /* 0x000fe20000400000 */
[----:B------:R3:W-:Y:S01]  /*2060*/  STS [R45+0x38], R24 ;  /* 0x000038182d007388 */ /* 0x0007e20000000800 */
[----:B------:R-:W-:Y:S01]  /*2070*/  LEA R32, R35, R32, 0x2 ;  /* 0x0000002023207211 */ /* 0x000fe200078e10ff */
[----:B------:R-:W-:Y:S01]  /*2080*/  FADD R41, R38, 1 ;  /* 0x3f80000026297421 */ /* 0x000fe20000000000 */
[C---:B------:R-:W-:Y:S01]  /*2090*/  LOP3.LUT R40, R36.reuse, 0xc0, RZ, 0xfc, !PT ;  /* 0x000000c024287812 */ /* 0x040fe200078efcff */
[----:B------:R-:W-:Y:S01]  /*20a0*/  STS [R45+0x60], R6 ;  /* 0x000060062d007388 */ /* 0x000fe20000000800 */
[----:B-----5:R-:W-:Y:S01]  /*20b0*/  LOP3.LUT R38, R36, 0x100, RZ, 0xfc, !PT ;  /* 0x0000010024267812 */ /* 0x020fe200078efcff */
[----:B------:R-:W-:Y:S01]  /*20c0*/  FMUL R10, R10, R41 ;  /* 0x000000290a0a7220 */ /* 0x000fe20000400000 */
[----:B--2---:R-:W-:Y:S01]  /*20d0*/  FADD R27, R27, 1 ;  /* 0x3f8000001b1b7421 */ /* 0x004fe20000000000 */
[----:B------:R-:W-:Y:S01]  /*20e0*/  STS [R45+0x88], R7 ;  /* 0x000088072d007388 */ /* 0x000fe20000000800 */
[----:B------:R-:W-:Y:S01]  /*20f0*/  LEA R41, R38, R39, 0x1 ;  /* 0x0000002726297211 */ /* 0x000fe200078e08ff */
[----:B---3--:R-:W-:Y:S01]  /*2100*/  FADD R24, R24, 1 ;  /* 0x3f80000018187421 */ /* 0x008fe20000000000 */
[----:B------:R-:W-:Y:S01]  /*2110*/  FMUL R12, R12, R27 ;  /* 0x0000001b0c0c7220 */ /* 0x000fe20000400000 */
[----:B------:R-:W-:Y:S02]  /*2120*/  STS [R45+0x18], R5 ;  /* 0x000018052d007388 */ /* 0x000fe40000000800 */
[----:B------:R-:W-:-:S02]  /*2130*/  FMUL R13, R13, R24 ;  /* 0x000000180d0d7220 */ /* 0x000fc40000400000 */
[----:B------:R-:W-:Y:S04]  /*2140*/  STS [R45+0x40], R3 ;  /* 0x000040032d007388 */ /* 0x000fe80000000800 */
[----:B------:R-:W-:Y:S04]  /*2150*/  STS [R45+0x68], R0 ;  /* 0x000068002d007388 */ /* 0x000fe80000000800 */
[----:B------:R2:W-:Y:S01]  /*2160*/  STS [R45+0x90], R2 ;  /* 0x000090022d007388 */ /* 0x0005e20000000800 */
[----:B------:R-:W-:Y:S01]  /*2170*/  BAR.SYNC.DEFER_BLOCKING 0x0 ;  /* 0x0000000000007b1d */ /* 0x000fe20000010000 */
[----:B--2---:R-:W-:Y:S01]  /*2180*/  LEA R45, R36, R39, 0x1 ;  /* 0x00000027242d7211 */ /* 0x004fe200078e08ff */
[----:B------:R-:W-:-:S04]  /*2190*/  FADD R2, R2, 1 ;  /* 0x3f80000002027421 */ /* 0x000fc80000000000 */
[----:B-1----:R-:W-:Y:S01]  /*21a0*/  IMAD.WIDE R44, R45, 0x4, R42 ;  /* 0x000000042d2c7825 */ /* 0x002fe200078e022a */
[----:B------:R-:W1:Y:S04]  /*21b0*/  LDS.64 R28, [R28] ;  /* 0x000000001c1c7984 */ /* 0x000e680000000a00 */
[----:B------:R-:W2:Y:S04]  /*21c0*/  LDS.64 R32, [R32+0x800] ;  /* 0x0008000020207984 */ /* 0x000ea80000000a00 */
[----:B-1----:R1:W-:Y:S01]  /*21d0*/  @P5 STG.E.64 desc[UR6][R44.64], R28 ;  /* 0x0000001c2c005986 */ /* 0x0023e2000c101b06 */
[----:B------:R-:W-:-:S02]  /*21e0*/  ISETP.LT.AND P5, PT, R30, 0x1800, !P1 ;  /* 0x000018001e00780c */ /* 0x000fc40004fa1270 */
[----:B-1----:R-:W-:Y:S02]  /*21f0*/  LEA R29, R30, R39, 0x1 ;  /* 0x000000271e1d7211 */ /* 0x002fe400078e08ff */
[C---:B------:R-:W-:Y:S02]  /*2200*/  LOP3.LUT R30, R35.reuse, 0x400, RZ, 0xfc, !PT ;  /* 0x00000400231e7812 */ /* 0x040fe400078efcff */
[----:B------:R-:W-:Y:S01]  /*2210*/  LOP3.LUT R44, R35, 0x600, RZ, 0xfc, !PT ;  /* 0x00000600232c7812 */ /* 0x000fe200078efcff */
[----:B------:R-:W-:Y:S01]  /*2220*/  IMAD.WIDE R28, R29, 0x4, R42 ;  /* 0x000000041d1c7825 */ /* 0x000fe200078e022a */
[----:B------:R-:W-:Y:S02]  /*2230*/  LOP3.LUT R30, R30, 0x5f8, RZ, 0xc0, !PT ;  /* 0x000005f81e1e7812 */ /* 0x000fe400078ec0ff */
[----:B------:R-:W-:Y:S02]  /*2240*/  LOP3.LUT R44, R44, 0x7f8, RZ, 0xc0, !PT ;  /* 0x000007f82c2c7812 */ /* 0x000fe400078ec0ff */
[----:B------:R-:W-:Y:S01]  /*2250*/  IADD3 R30, R30, UR4, RZ ;  /* 0x000000041e1e7c10 */ /* 0x000fe2000fffe0ff */
[----:B--2---:R1:W-:Y:S01]  /*2260*/  @P5 STG.E.64 desc[UR6][R28.64], R32 ;  /* 0x000000201c005986 */ /* 0x0043e2000c101b06 */
[----:B------:R-:W-:-:S02]  /*2270*/  IADD3 R44, R44, UR4, RZ ;  /* 0x000000042c2c7c10 */ /* 0x000fc4000fffe0ff */
[----:B------:R-:W-:-:S06]  /*2280*/  LEA R30, R35, R30, 0x2 ;  /* 0x0000001e231e7211 */ /* 0x000fcc00078e10ff */
[----:B------:R-:W2:Y:S01]  /*2290*/  LDS.64 R30, [R30+0x1000] ;  /* 0x001000001e1e7984 */ /* 0x000ea20000000a00 */
[----:B-1----:R-:W-:Y:S02]  /*22a0*/  LOP3.LUT R28, R36, 0x80, RZ, 0xfc, !PT ;  /* 0x00000080241c7812 */ /* 0x002fe400078efcff */
[C---:B------:R-:W-:Y:S02]  /*22b0*/  LEA R29, R35.reuse, R44, 0x2 ;  /* 0x0000002c231d7211 */ /* 0x040fe400078e10ff */
[----:B------:R-:W-:Y:S02]  /*22c0*/  LOP3.LUT R32, R35, 0x800, RZ, 0xfc, !PT ;  /* 0x0000080023207812 */ /* 0x000fe400078efcff */
[C---:B------:R-:W-:Y:S02]  /*22d0*/  ISETP.LT.AND P5, PT, R28.reuse, 0x1800, !P1 ;  /* 0x000018001c00780c */ /* 0x040fe40004fa1270 */
[----:B------:R-:W-:Y:S02]  /*22e0*/  LEA R45, R28, R39, 0x1 ;  /* 0x000000271c2d7211 */ /* 0x000fe400078e08ff */
[----:B------:R-:W1:Y:S01]  /*22f0*/  LDS.64 R28, [R29+0x1800] ;  /* 0x001800001d1c7984 */ /* 0x000e620000000a00 */
[----:B------:R-:W-:-:S02]  /*2300*/  LOP3.LUT R32, R32, 0x9f8, RZ, 0xc0, !PT ;  /* 0x000009f820207812 */ /* 0x000fc400078ec0ff */
[----:B------:R-:W-:Y:S02]  /*2310*/  IMAD.WIDE R44, R45, 0x4, R42 ;  /* 0x000000042d2c7825 */ /* 0x000fe400078e022a */
[----:B------:R-:W-:-:S04]  /*2320*/  IADD3 R32, R32, UR4, RZ ;  /* 0x0000000420207c10 */ /* 0x000fc8000fffe0ff */
[----:B------:R-:W-:-:S06]  /*2330*/  LEA R32, R35, R32, 0x2 ;  /* 0x0000002023207211 */ /* 0x000fcc00078e10ff */
[----:B------:R-:W3:Y:S04]  /*2340*/  LDS.64 R32, [R32+0x2000] ;  /* 0x0020000020207984 */ /* 0x000ee80000000a00 */
[----:B--2---:R2:W-:Y:S01]  /*2350*/  @P5 STG.E.64 desc[UR6][R44.64], R30 ;  /* 0x0000001e2c005986 */ /* 0x0045e2000c101b06 */
[C---:B------:R-:W-:Y:S02]  /*2360*/  ISETP.LT.AND P5, PT, R40.reuse, 0x1800, !P1 ;  /* 0x000018002800780c */ /* 0x040fe40004fa1270 */
[----:B--2---:R-:W-:Y:S01]  /*2370*/  LEA R31, R40, R39, 0x1 ;  /* 0x00000027281f7211 */ /* 0x004fe200078e08ff */
[----:B------:R-:W-:Y:S01]  /*2380*/  FMUL R40, R17, 0.5 ;  /* 0x3f00000011287820 */ /* 0x000fe20000400000 */
[----:B------:R-:W-:Y:S02]  /*2390*/  SHF.R.S32.HI R44, RZ, 0x1f, R25 ;  /* 0x0000001fff2c7819 */ /* 0x000fe40000011419 */
[----:B------:R-:W-:Y:S01]  /*23a0*/  SHF.R.S32.HI R17, RZ, 0x1f, R4 ;  /* 0x0000001fff117819 */ /* 0x000fe20000011404 */
[----:B------:R-:W-:-:S06]  /*23b0*/  IMAD.WIDE R30, R31, 0x4, R42 ;  /* 0x000000041f1e7825 */ /* 0x000fcc00078e022a */
[----:B-1----:R1:W-:Y:S01]  /*23c0*/  @P5 STG.E.64 desc[UR6][R30.64], R28 ;  /* 0x0000001c1e005986 */ /* 0x0023e2000c101b06 */
[----:B------:R-:W-:Y:S01]  /*23d0*/  ISETP.LT.AND P5, PT, R38, 0x1800, !P1 ;  /* 0x000018002600780c */ /* 0x000fe20004fa1270 */
[----:B------:R-:W-:-:S04]  /*23e0*/  FADD R38, R37, 1 ;  /* 0x3f80000025267421 */ /* 0x000fc80000000000 */
[----:B------:R-:W-:Y:S01]  /*23f0*/  FMUL R11, R11, R38 ;  /* 0x000000260b0b7220 */ /* 0x000fe20000400000 */
[----:B------:R-:W-:-:S04]  /*2400*/  LOP3.LUT R38, R36, 0x140, RZ, 0xfc, !PT ;  /* 0x0000014024267812 */ /* 0x000fc800078efcff */
[C---:B------:R-:W-:Y:S02]  /*2410*/  ISETP.LT.AND P6, PT, R38.reuse, 0x1800, !P1 ;  /* 0x000018002600780c */ /* 0x040fe40004fc1270 */
[-C--:B------:R-:W-:Y:S01]  /*2420*/  LEA R37, R38, R39.reuse, 0x1 ;  /* 0x0000002726257211 */ /* 0x080fe200078e08ff */
[----:B-1----:R-:W-:Y:S01]  /*2430*/  IMAD.WIDE R30, R41, 0x4, R42 ;  /* 0x00000004291e7825 */ /* 0x002fe200078e022a */
[C---:B------:R-:W-:Y:S02]  /*2440*/  LOP3.LUT R28, R36.reuse, 0x180, RZ, 0xfc, !PT ;  /* 0x00000180241c7812 */ /* 0x040fe400078efcff */
[----:B------:R-:W-:Y:S02]  /*2450*/  LOP3.LUT R36, R36, 0x1c0, RZ, 0xfc, !PT ;  /* 0x000001c024247812 */ /* 0x000fe400078efcff */
[----:B---3--:R1:W-:Y:S01]  /*2460*/  @P5 STG.E.64 desc[UR6][R30.64], R32 ;  /* 0x000000201e005986 */ /* 0x0083e2000c101b06 */
[C---:B------:R-:W-:Y:S02]  /*2470*/  ISETP.LT.AND P5, PT, R28.reuse, 0x1800, !P1 ;  /* 0x000018001c00780c */ /* 0x040fe40004fa1270 */
[----:B------:R-:W-:-:S02]  /*2480*/  LEA R45, R28, R39, 0x1 ;  /* 0x000000271c2d7211 */ /* 0x000fc400078e08ff */
[----:B------:R-:W-:Y:S02]  /*2490*/  LOP3.LUT R28, R35, 0xa00, RZ, 0xfc, !PT ;  /* 0x00000a00231c7812 */ /* 0x000fe400078efcff */
[----:B------:R-:W-:Y:S01]  /*24a0*/  LEA R41, R36, R39, 0x1 ;  /* 0x0000002724297211 */ /* 0x000fe200078e08ff */
[----:B------:R-:W-:Y:S01]  /*24b0*/  IMAD.WIDE R38, R37, 0x4, R42 ;  /* 0x0000000425267825 */ /* 0x000fe200078e022a */
[----:B------:R-:W-:Y:S02]  /*24c0*/  LOP3.LUT R28, R28, 0xbf8, RZ, 0xc0, !PT ;  /* 0x00000bf81c1c7812 */ /* 0x000fe400078ec0ff */
[----:B------:R-:W-:Y:S02]  /*24d0*/  ISETP.LT.AND P1, PT, R36, 0x1800, !P1 ;  /* 0x000018002400780c */ /* 0x000fe40004f21270 */
[----:B------:R-:W-:Y:S02]  /*24e0*/  IADD3 R28, R28, UR4, RZ ;  /* 0x000000041c1c7c10 */ /* 0x000fe4000fffe0ff */
[----:B-1----:R-:W-:-:S02]  /*24f0*/  LOP3.LUT R30, R35, 0xc00, RZ, 0xfc, !PT ;  /* 0x00000c00231e7812 */ /* 0x002fc400078efcff */
[C---:B------:R-:W-:Y:S02]  /*2500*/  LEA R28, R35.reuse, R28, 0x2 ;  /* 0x0000001c231c7211 */ /* 0x040fe400078e10ff */
[----:B------:R-:W-:Y:S02]  /*2510*/  LOP3.LUT R30, R30, 0xdf8, RZ, 0xc0, !PT ;  /* 0x00000df81e1e7812 */ /* 0x000fe400078ec0ff */
[----:B------:R-:W-:Y:S02]  /*2520*/  LOP3.LUT R31, R35, 0xe00, RZ, 0xfc, !PT ;  /* 0x00000e00231f7812 */ /* 0x000fe400078efcff */
[----:B------:R-:W1:Y:S01]  /*2530*/  LDS.64 R28, [R28+0x2800] ;  /* 0x002800001c1c7984 */ /* 0x000e620000000a00 */
[----:B------:R-:W-:Y:S02]  /*2540*/  IADD3 R30, R30, UR4, RZ ;  /* 0x000000041e1e7c10 */ /* 0x000fe4000fffe0ff */
[----:B------:R-:W-:Y:S02]  /*2550*/  LOP3.LUT R32, R31, 0xff8, RZ, 0xc0, !PT ;  /* 0x00000ff81f207812 */ /* 0x000fe400078ec0ff */
[----:B------:R-:W-:-:S02]  /*2560*/  LEA R30, R35, R30, 0x2 ;  /* 0x0000001e231e7211 */ /* 0x000fc400078e10ff */
[----:B------:R-:W-:Y:S01]  /*2570*/  IADD3 R32, R32, UR4, RZ ;  /* 0x0000000420207c10 */ /* 0x000fe2000fffe0ff */
[----:B------:R-:W-:-:S03]  /*2580*/  ULDC.64 UR4, c[0x0][0x220] ;  /* 0x0000880000047ab9 */ /* 0x000fc60000000a00 */
[----:B------:R-:W2:Y:S01]  /*2590*/  LDS.64 R30, [R30+0x3000] ;  /* 0x003000001e1e7984 */ /* 0x000ea20000000a00 */
[----:B------:R-:W-:Y:S02]  /*25a0*/  LEA R32, R35, R32, 0x2 ;  /* 0x0000002023207211 */ /* 0x000fe400078e10ff */
[----:B------:R-:W-:-:S04]  /*25b0*/  SHF.R.S32.HI R35, RZ, 0x1f, R34 ;  /* 0x0000001fff237819 */ /* 0x000fc80000011422 */
[----:B------:R-:W3:Y:S04]  /*25c0*/  LDS.64 R32, [R32+0x3800] ;  /* 0x0038000020207984 */ /* 0x000ee80000000a00 */
[----:B-1----:R1:W-:Y:S01]  /*25d0*/  @P6 STG.E.64 desc[UR6][R38.64], R28 ;  /* 0x0000001c26006986 */ /* 0x0023e2000c101b06 */
[----:B------:R-:W-:-:S04]  /*25e0*/  LEA R36, P6, R34, UR4, 0x2 ;  /* 0x0000000422247c11 */ /* 0x000fc8000f8c10ff */
[----:B------:R-:W-:Y:S02]  /*25f0*/  LEA.HI.X R37, R34, UR5, R35, 0x2, P6 ;  /* 0x0000000522257c11 */ /* 0x000fe4000b0f1423 */
[----:B------:R-:W-:Y:S02]  /*2600*/  SHF.R.S32.HI R35, RZ, 0x1f, R26 ;  /* 0x0000001fff237819 */ /* 0x000fe4000001141a */
[----:B------:R-:W-:-:S04]  /*2610*/  LEA R34, P6, R26, UR4, 0x2 ;  /* 0x000000041a227c11 */ /* 0x000fc8000f8c10ff */
[----:B------:R-:W-:Y:S01]  /*2620*/  LEA.HI.X R35, R26, UR5, R35, 0x2, P6 ;  /* 0x000000051a237c11 */ /* 0x000fe2000b0f1423 */
[----:B-1----:R-:W-:-:S04]  /*2630*/  IMAD.WIDE R38, R45, 0x4, R42 ;  /* 0x000000042d267825 */ /* 0x002fc800078e022a */
[----:B------:R-:W-:Y:S01]  /*2640*/  FMUL R26, R16, 0.5 ;  /* 0x3f000000101a7820 */ /* 0x000fe20000400000 */
[C---:B------:R-:W-:Y:S01]  /*2650*/  LEA R16, P6, R4.reuse, UR4, 0x2 ;  /* 0x0000000404107c11 */ /* 0x040fe2000f8c10ff */
[----:B------:R-:W-:Y:S01]  /*2660*/  IMAD.WIDE R42, R41, 0x4, R42 ;  /* 0x00000004292a7825 */ /* 0x000fe200078e022a */
[----:B--2---:R1:W-:Y:S01]  /*2670*/  @P5 STG.E.64 desc[UR6][R38.64], R30 ;  /* 0x0000001e26005986 */ /* 0x0043e2000c101b06 */
[----:B------:R-:W-:Y:S02]  /*2680*/  LEA R28, P5, R25, UR4, 0x2 ;  /* 0x00000004191c7c11 */ /* 0x000fe4000f8a10ff */
[----:B------:R-:W-:Y:S01]  /*2690*/  LEA.HI.X R17, R4, UR5, R17, 0x2, P6 ;  /* 0x0000000504117c11 */ /* 0x000fe2000b0f1411 */
[----:B------:R-:W-:Y:S01]  /*26a0*/  FADD R4, R7, 1 ;  /* 0x3f80000007047421 */ /* 0x000fe20000000000 */
[----:B------:R-:W-:Y:S01]  /*26b0*/  LEA.HI.X R29, R25, UR5, R44, 0x2, P5 ;  /* 0x00000005191d7c11 */ /* 0x000fe2000a8f142c */
[----:B------:R-:W-:Y:S01]  /*26c0*/  FADD R25, R6, 1 ;  /* 0x3f80000006197421 */ /* 0x000fe20000000000 */
[----:B---3--:R1:W-:Y:S01]  /*26d0*/  @P1 STG.E.64 desc[UR6][R42.64], R32 ;  /* 0x000000202a001986 */ /* 0x0083e2000c101b06 */
[----:B------:R-:W-:Y:S01]  /*26e0*/  FMUL R15, R15, R4 ;  /* 0x000000040f0f7220 */ /* 0x000fe20000400000 */
[----:B------:R-:W-:Y:S01]  /*26f0*/  FADD R7, R5, 1 ;  /* 0x3f80000005077421 */ /* 0x000fe20000000000 */
[----:B------:R-:W-:Y:S01]  /*2700*/  FMUL R14, R14, R25 ;  /* 0x000000190e0e7220 */ /* 0x000fe20000400000 */
[----:B------:R1:W-:Y:S01]  /*2710*/  @P4 STG.E.128 desc[UR6][R36.64], R20 ;  /* 0x0000001424004986 */ /* 0x0003e2000c101d06 */
[----:B------:R-:W-:Y:S01]  /*2720*/  FADD R5, R3, 1 ;  /* 0x3f80000003057421 */ /* 0x000fe20000000000 */
[----:B------:R-:W-:Y:S01]  /*2730*/  FADD R3, R0, 1 ;  /* 0x3f80000000037421 */ /* 0x000fe20000000000 */
[----:B------:R-:W-:Y:S01]  /*2740*/  FMUL R4, R26, R7 ;  /* 0x000000071a047220 */ /* 0x000fe20000400000 */
[----:B------:R1:W-:Y:S01]  /*2750*/  @P3 STG.E.128 desc[UR6][R34.64], R8 ;  /* 0x0000000822003986 */ /* 0x0003e2000c101d06 */
[----:B------:R-:W-:Y:S01]  /*2760*/  FMUL R5, R40, R5 ;  /* 0x0000000528057220 */ /* 0x000fe20000400000 */
[----:B------:R-:W-:Y:S01]  /*2770*/  FMUL R6, R18, R3 ;  /* 0x0000000312067220 */ /* 0x000fe20000400000 */
[----:B------:R-:W-:Y:S01]  /*2780*/  FMUL R7, R19, R2 ;  /* 0x0000000213077220 */ /* 0x000fe20000400000 */
[----:B------:R1:W-:Y:S01]  /*2790*/  @P2 STG.E.128 desc[UR6][R28.64], R12 ;  /* 0x0000000c1c002986 */ /* 0x0003e2000c101d06 */
[----:B------:R-:W-:Y:S05]  /*27a0*/  @!P0 EXIT ;  /* 0x000000000000894d */ /* 0x000fea0003800000 */
[----:B------:R-:W-:Y:S01]  /*27b0*/  STG.E.128 desc[UR6][R16.64], R4 ;  /* 0x0000000410007986 */ /* 0x000fe2000c101d06 */
[----:B------:R-:W-:Y:S05]  /*27c0*/  EXIT ;  /* 0x000000000000794d */ /* 0x000fea0003800000 */
.L_x_48:
[----:B------:R-:W-:-:S00]  /*27d0*/  BRA `(.L_x_48) ;  /* 0xfffffffc00fc7947 */ /* 0x000fc0000383ffff */
[----:B------:R-:W-:-:S00]  /*27e0*/  NOP ;  /* 0x0000000000007918 */ /* 0x000fc00000000000 */
        /* <DEDUP_REMOVED lines=9> */
.L_x_49:


//--------------------- .nv.global.init           --------------------------
	.section	.nv.global.init,"aw",@progbits
.nv.global.init:
	.type		_$_str,@object
	.size		_$_str,(.L_0 - _$_str)
_$_str:
        /*0000*/ 	.byte	0x5f, 0x5f, 0x43, 0x55, 0x44, 0x41, 0x5f, 0x46, 0x54, 0x5a, 0x00
.L_0:


//--------------------- .nv.shared.triton_poi_fused_add_mul_pow_sqrt_tanh_33 --------------------------
	.section	.nv.shared.triton_poi_fused_add_mul_pow_sqrt_tanh_33,"aw",@nobits
	.sectionflags	@""
	.align	16
	.zero		1024


//--------------------- .nv.constant0.triton_poi_fused_add_mul_pow_sqrt_tanh_33 --------------------------
	.section	.nv.constant0.triton_poi_fused_add_mul_pow_sqrt_tanh_33,"a",@progbits
	.sectionflags	@""
	.align	4
.nv.constant0.triton_poi_fused_add_mul_pow_sqrt_tanh_33:
	.zero		560
